	.headerflags	@"EF_CUDA_TEXMODE_UNIFIED EF_CUDA_64BIT_ADDRESS EF_CUDA_ACCELERATORS EF_CUDA_SM90 EF_CUDA_VIRTUAL_SM(EF_CUDA_SM90)"
	.elftype	@"ET_EXEC"


//--------------------- .nv.info                  --------------------------
	.section	.nv.info,"",@"SHT_CUDA_INFO"
	.align	4


	//----- nvinfo : EIATTR_REGCOUNT
	.align		4
        /*0000*/ 	.byte	0x04, 0x2f
        /*0002*/ 	.short	(.L_3 - .L_2)
	.align		4
.L_2:
        /*0004*/ 	.word	index@(triton_poi_fused__native_batch_norm_legit_no_training_convolution_relu_1)
        /*0008*/ 	.word	0x00000038


	//----- nvinfo : EIATTR_MIN_STACK_SIZE
	.align		4
.L_3:
        /*000c*/ 	.byte	0x04, 0x12
        /*000e*/ 	.short	(.L_5 - .L_4)
	.align		4
.L_4:
        /*0010*/ 	.word	index@(triton_poi_fused__native_batch_norm_legit_no_training_convolution_relu_1)
        /*0014*/ 	.word	0x00000000


	//----- nvinfo : EIATTR_FRAME_SIZE
	.align		4
.L_5:
        /*0018*/ 	.byte	0x04, 0x11
        /*001a*/ 	.short	(.L_7 - .L_6)
	.align		4
.L_6:
        /*001c*/ 	.word	index@(triton_poi_fused__native_batch_norm_legit_no_training_convolution_relu_1)
        /*0020*/ 	.word	0x00000000


	//----- nvinfo : EIATTR_MIN_STACK_SIZE
	.align		4
.L_7:
        /*0024*/ 	.byte	0x04, 0x12
        /*0026*/ 	.short	(.L_9 - .L_8)
	.align		4
.L_8:
        /*0028*/ 	.word	index@(triton_poi_fused__native_batch_norm_legit_no_training_convolution_relu_1)
        /*002c*/ 	.word	0x00000000
.L_9:


//--------------------- .nv.info.triton_poi_fused__native_batch_norm_legit_no_training_convolution_relu_1 --------------------------
	.section	.nv.info.triton_poi_fused__native_batch_norm_legit_no_training_convolution_relu_1,"",@"SHT_CUDA_INFO"
	.sectionflags	@""
	.align	4


	//----- nvinfo : EIATTR_CUDA_API_VERSION
	.align		4
        /*0000*/ 	.byte	0x04, 0x37
        /*0002*/ 	.short	(.L_11 - .L_10)
.L_10:
        /*0004*/ 	.word	0x0000007c


	//----- nvinfo : EIATTR_KPARAM_INFO
	.align		4
.L_11:
        /*0008*/ 	.byte	0x04, 0x17
        /*000a*/ 	.short	(.L_13 - .L_12)
.L_12:
        /*000c*/ 	.word	0x00000000
        /*0010*/ 	.short	0x0007
        /*0012*/ 	.short	0x0038
        /*0014*/ 	.byte	0x00, 0xf0, 0x11, 0x00


	//----- nvinfo : EIATTR_KPARAM_INFO
	.align		4
.L_13:
        /*0018*/ 	.byte	0x04, 0x17
        /*001a*/ 	.short	(.L_15 - .L_14)
.L_14:
        /*001c*/ 	.word	0x00000000
        /*0020*/ 	.short	0x0006
        /*0022*/ 	.short	0x0030
        /*0024*/ 	.byte	0x00, 0xf4, 0x21, 0x00


	//----- nvinfo : EIATTR_KPARAM_INFO
	.align		4
.L_15:
        /*0028*/ 	.byte	0x04, 0x17
        /*002a*/ 	.short	(.L_17 - .L_16)
.L_16:
        /*002c*/ 	.word	0x00000000
        /*0030*/ 	.short	0x0005
        /*0032*/ 	.short	0x0028
        /*0034*/ 	.byte	0x00, 0xf4, 0x21, 0x00


	//----- nvinfo : EIATTR_KPARAM_INFO
	.align		4
.L_17:
        /*0038*/ 	.byte	0x04, 0x17
        /*003a*/ 	.short	(.L_19 - .L_18)
.L_18:
        /*003c*/ 	.word	0x00000000
        /*0040*/ 	.short	0x0004
        /*0042*/ 	.short	0x0020
        /*0044*/ 	.byte	0x00, 0xf4, 0x21, 0x00


	//----- nvinfo : EIATTR_KPARAM_INFO
	.align		4
.L_19:
        /*0048*/ 	.byte	0x04, 0x17
        /*004a*/ 	.short	(.L_21 - .L_20)
.L_20:
        /*004c*/ 	.word	0x00000000
        /*0050*/ 	.short	0x0003
        /*0052*/ 	.short	0x0018
        /*0054*/ 	.byte	0x00, 0xf4, 0x21, 0x00


	//----- nvinfo : EIATTR_KPARAM_INFO
	.align		4
.L_21:
        /*0058*/ 	.byte	0x04, 0x17
        /*005a*/ 	.short	(.L_23 - .L_22)
.L_22:
        /*005c*/ 	.word	0x00000000
        /*0060*/ 	.short	0x0002
        /*0062*/ 	.short	0x0010
        /*0064*/ 	.byte	0x00, 0xf4, 0x21, 0x00


	//----- nvinfo : EIATTR_KPARAM_INFO
	.align		4
.L_23:
        /*0068*/ 	.byte	0x04, 0x17
        /*006a*/ 	.short	(.L_25 - .L_24)
.L_24:
        /*006c*/ 	.word	0x00000000
        /*0070*/ 	.short	0x0001
        /*0072*/ 	.short	0x0008
        /*0074*/ 	.byte	0x00, 0xf4, 0x21, 0x00


	//----- nvinfo : EIATTR_KPARAM_INFO
	.align		4
.L_25:
        /*0078*/ 	.byte	0x04, 0x17
        /*007a*/ 	.short	(.L_27 - .L_26)
.L_26:
        /*007c*/ 	.word	0x00000000
        /*0080*/ 	.short	0x0000
        /*0082*/ 	.short	0x0000
        /*0084*/ 	.byte	0x00, 0xf4, 0x21, 0x00


	//----- nvinfo : EIATTR_SPARSE_MMA_MASK
	.align		4
.L_27:
        /*0088*/ 	.byte	0x03, 0x50
        /*008a*/ 	.short	0x0000


	//----- nvinfo : EIATTR_MAXREG_COUNT
	.align		4
        /*008c*/ 	.byte	0x03, 0x1b
        /*008e*/ 	.short	0x00ff


	//----- nvinfo : EIATTR_EXIT_INSTR_OFFSETS
	.align		4
        /*0090*/ 	.byte	0x04, 0x1c
        /*0092*/ 	.short	(.L_29 - .L_28)


	//   ....[0]....
.L_28:
        /*0094*/ 	.word	0x00001270


	//   ....[1]....
        /*0098*/ 	.word	0x00001290


	//----- nvinfo : EIATTR_REQNTID
	.align		4
.L_29:
        /*009c*/ 	.byte	0x04, 0x10
        /*009e*/ 	.short	(.L_31 - .L_30)
.L_30:
        /*00a0*/ 	.word	0x00000080
        /*00a4*/ 	.word	0x00000001
        /*00a8*/ 	.word	0x00000001


	//----- nvinfo : EIATTR_CBANK_PARAM_SIZE
	.align		4
.L_31:
        /*00ac*/ 	.byte	0x03, 0x19
        /*00ae*/ 	.short	0x003c


	//----- nvinfo : EIATTR_PARAM_CBANK
	.align		4
        /*00b0*/ 	.byte	0x04, 0x0a
        /*00b2*/ 	.short	(.L_33 - .L_32)
	.align		4
.L_32:
        /*00b4*/ 	.word	index@(.nv.constant0.triton_poi_fused__native_batch_norm_legit_no_training_convolution_relu_1)
        /*00b8*/ 	.short	0x0210
        /*00ba*/ 	.short	0x003c


	//----- nvinfo : EIATTR_SW_WAR
	.align		4
.L_33:
        /*00bc*/ 	.byte	0x04, 0x36
        /*00be*/ 	.short	(.L_35 - .L_34)
.L_34:
        /*00c0*/ 	.word	0x00000008
.L_35:


//--------------------- .nv.callgraph             --------------------------
	.section	.nv.callgraph,"",@"SHT_CUDA_CALLGRAPH"
	.align	4
	.sectionentsize	8
	.align		4
        /*0000*/ 	.word	0x00000000
	.align		4
        /*0004*/ 	.word	0xffffffff
	.align		4
        /*0008*/ 	.word	0x00000000
	.align		4
        /*000c*/ 	.word	0xfffffffe
	.align		4
        /*0010*/ 	.word	0x00000000
	.align		4
        /*0014*/ 	.word	0xfffffffd
	.align		4
        /*0018*/ 	.word	0x00000000
	.align		4
        /*001c*/ 	.word	0xfffffffc


//--------------------- .nv.constant4             --------------------------
	.section	.nv.constant4,"a",@progbits
	.align	8
	.align		8
.nv.constant4:
        /*0000*/ 	.dword	_$_str
	.align		8
        /*0008*/ 	.dword	_$_str_$_2


//--------------------- .text.triton_poi_fused__native_batch_norm_legit_no_training_convolution_relu_1 --------------------------
	.section	.text.triton_poi_fused__native_batch_norm_legit_no_training_convolution_relu_1,"ax",@progbits
	.align	128
        .global         triton_poi_fused__native_batch_norm_legit_no_training_convolution_relu_1
        .type           triton_poi_fused__native_batch_norm_legit_no_training_convolution_relu_1,@function
        .size           triton_poi_fused__native_batch_norm_legit_no_training_convolution_relu_1,(.L_x_1 - triton_poi_fused__native_batch_norm_legit_no_training_convolution_relu_1)
        .other          triton_poi_fused__native_batch_norm_legit_no_training_convolution_relu_1,@"STO_CUDA_ENTRY STV_DEFAULT"
triton_poi_fused__native_batch_norm_legit_no_training_convolution_relu_1:
.text.triton_poi_fused__native_batch_norm_legit_no_training_convolution_relu_1:
[----:B------:R-:W0:Y:S01]  /*0000*/  LDC R1, c[0x0][0x28] ;  /* 0x00000a00ff017b82 */ /* 0x000e220000000800 */
[----:B------:R-:W1:Y:S01]  /*0010*/  S2R R0, SR_TID.X ;  /* 0x0000000000007919 */ /* 0x000e620000002100 */
[----:B------:R-:W-:Y:S01]  /*0020*/  HFMA2.MMA R30, -RZ, RZ, 0, 0 ;  /* 0x00000000ff1e7435 */ /* 0x000fe200000001ff */
[----:B------:R-:W-:Y:S01]  /*0030*/  ULDC.64 UR4, c[0x0][0x208] ;  /* 0x0000820000047ab9 */ /* 0x000fe20000000a00 */
[----:B------:R-:W-:Y:S01]  /*0040*/  HFMA2.MMA R14, -RZ, RZ, 0, 0 ;  /* 0x00000000ff0e7435 */ /* 0x000fe200000001ff */
[----:B------:R-:W2:Y:S01]  /*0050*/  S2R R31, SR_CTAID.X ;  /* 0x00000000001f7919 */ /* 0x000ea20000002500 */
[----:B------:R-:W-:Y:S02]  /*0060*/  CS2R R44, SRZ ;  /* 0x00000000002c7805 */ /* 0x000fe4000001ff00 */
[----:B------:R-:W-:Y:S01]  /*0070*/  CS2R R26, SRZ ;  /* 0x00000000001a7805 */ /* 0x000fe2000001ff00 */
[----:B------:R-:W3:Y:S08]  /*0080*/  LDC.64 R28, c[0x0][0x210] ;  /* 0x00008400ff1c7b82 */ /* 0x000ef00000000a00 */
[----:B------:R-:W4:Y:S01]  /*0090*/  LDC.64 R48, c[0x0][0x218] ;  /* 0x00008600ff307b82 */ /* 0x000f220000000a00 */
[----:B-1----:R-:W-:-:S04]  /*00a0*/  SHF.L.U32 R0, R0, 0x2, RZ ;  /* 0x0000000200007819 */ /* 0x002fc800000006ff */
[----:B------:R-:W-:-:S05]  /*00b0*/  LOP3.LUT R0, R0, 0x1fc, RZ, 0xc0, !PT ;  /* 0x000001fc00007812 */ /* 0x000fca00078ec0ff */
[----:B--2---:R-:W-:-:S04]  /*00c0*/  IMAD R31, R31, 0x400, R0 ;  /* 0x000004001f1f7824 */ /* 0x004fc800078e0200 */
[C---:B------:R-:W-:Y:S01]  /*00d0*/  IMAD.HI R0, R31.reuse, -0x166a55bb, R30 ;  /* 0xe995aa451f007827 */ /* 0x040fe200078e021e */
[----:B------:R-:W-:-:S03]  /*00e0*/  ISETP.GE.AND P1, PT, R31, 0x2312200, PT ;  /* 0x023122001f00780c */ /* 0x000fc60003f26270 */
[----:B------:R-:W-:Y:S01]  /*00f0*/  VIADD R15, R31, 0x200 ;  /* 0x000002001f0f7836 */ /* 0x000fe20000000000 */
[----:B------:R-:W-:-:S04]  /*0100*/  SHF.R.U32.HI R3, RZ, 0x1f, R0 ;  /* 0x0000001fff037819 */ /* 0x000fc80000011600 */
[----:B------:R-:W-:Y:S01]  /*0110*/  LEA.HI.SX32 R0, R0, R3, 0xf ;  /* 0x0000000300007211 */ /* 0x000fe200078f7aff */
[----:B------:R-:W-:-:S03]  /*0120*/  VIADD R3, R31, 0x2 ;  /* 0x000000021f037836 */ /* 0x000fc60000000000 */
[----:B------:R-:W-:-:S04]  /*0130*/  PRMT R2, R0, 0x9910, RZ ;  /* 0x0000991000027816 */ /* 0x000fc800000000ff */
[----:B------:R-:W-:-:S04]  /*0140*/  SHF.R.S32.HI R2, RZ, 0xf, R2 ;  /* 0x0000000fff027819 */ /* 0x000fc80000011402 */
[----:B------:R-:W-:Y:S02]  /*0150*/  LOP3.LUT R5, R2, 0xffff, RZ, 0xc0, !PT ;  /* 0x0000ffff02057812 */ /* 0x000fe400078ec0ff */
[----:B------:R-:W-:Y:S02]  /*0160*/  MOV R2, RZ ;  /* 0x000000ff00027202 */ /* 0x000fe40000000f00 */
[----:B------:R-:W-:-:S03]  /*0170*/  LEA.HI R4, R5, R0, RZ, 0x16 ;  /* 0x0000000005047211 */ /* 0x000fc600078fb0ff */
[----:B------:R-:W-:Y:S01]  /*0180*/  IMAD.HI R2, R3, -0x166a55bb, R2 ;  /* 0xe995aa4503027827 */ /* 0x000fe200078e0202 */
[----:B------:R-:W-:Y:S02]  /*0190*/  LOP3.LUT R6, R4, 0xffc0, RZ, 0xc0, !PT ;  /* 0x0000ffc004067812 */ /* 0x000fe400078ec0ff */
[----:B------:R-:W1:Y:S02]  /*01a0*/  LDC.64 R4, c[0x0][0x228] ;  /* 0x00008a00ff047b82 */ /* 0x000e640000000a00 */
[----:B------:R-:W-:-:S04]  /*01b0*/  SHF.R.U32.HI R3, RZ, 0x1f, R2 ;  /* 0x0000001fff037819 */ /* 0x000fc80000011602 */
[----:B------:R-:W-:Y:S01]  /*01c0*/  LEA.HI.SX32 R2, R2, R3, 0xf ;  /* 0x0000000302027211 */ /* 0x000fe200078f7aff */
[----:B------:R-:W-:-:S03]  /*01d0*/  IMAD.MOV R3, RZ, RZ, -R6 ;  /* 0x000000ffff037224 */ /* 0x000fc600078e0a06 */
[----:B------:R-:W-:Y:S02]  /*01e0*/  PRMT R6, R2, 0x9910, RZ ;  /* 0x0000991002067816 */ /* 0x000fe400000000ff */
[----:B------:R-:W-:-:S04]  /*01f0*/  PRMT R3, R3, 0x7710, RZ ;  /* 0x0000771003037816 */ /* 0x000fc800000000ff */
[----:B------:R-:W-:Y:S02]  /*0200*/  IADD3 R0, R0, R3, RZ ;  /* 0x0000000300007210 */ /* 0x000fe40007ffe0ff */
[----:B------:R-:W-:Y:S01]  /*0210*/  SHF.R.S32.HI R3, RZ, 0xf, R6 ;  /* 0x0000000fff037819 */ /* 0x000fe20000011406 */
[----:B------:R-:W-:Y:S01]  /*0220*/  IMAD.MOV.U32 R6, RZ, RZ, RZ ;  /* 0x000000ffff067224 */ /* 0x000fe200078e00ff */
[----:B------:R-:W-:Y:S01]  /*0230*/  PRMT R11, R0, 0x9910, RZ ;  /* 0x00009910000b7816 */ /* 0x000fe200000000ff */
[----:B------:R-:W-:Y:S01]  /*0240*/  IMAD.HI R0, R15, -0x166a55bb, R14 ;  /* 0xe995aa450f007827 */ /* 0x000fe200078e020e */
[----:B------:R-:W-:-:S03]  /*0250*/  LOP3.LUT R3, R3, 0xffff, RZ, 0xc0, !PT ;  /* 0x0000ffff03037812 */ /* 0x000fc600078ec0ff */
[----:B-1----:R-:W-:Y:S01]  /*0260*/  IMAD.WIDE R8, R11, 0x4, R4 ;  /* 0x000000040b087825 */ /* 0x002fe200078e0204 */
[----:B------:R-:W-:Y:S02]  /*0270*/  SHF.R.U32.HI R7, RZ, 0x1f, R0 ;  /* 0x0000001fff077819 */ /* 0x000fe40000011600 */
[----:B------:R-:W-:Y:S02]  /*0280*/  LEA.HI R3, R3, R2, RZ, 0x16 ;  /* 0x0000000203037211 */ /* 0x000fe400078fb0ff */
[----:B------:R-:W-:Y:S01]  /*0290*/  LEA.HI.SX32 R7, R0, R7, 0xf ;  /* 0x0000000700077211 */ /* 0x000fe200078f7aff */
[----:B------:R-:W2:Y:S01]  /*02a0*/  @!P1 LDG.E.EL R6, desc[UR4][R8.64] ;  /* 0x0000000408069981 */ /* 0x000ea2000c2e1900 */
[----:B------:R-:W-:Y:S02]  /*02b0*/  LOP3.LUT R10, R3, 0xffc0, RZ, 0xc0, !PT ;  /* 0x0000ffc0030a7812 */ /* 0x000fe400078ec0ff */
[----:B------:R-:W-:Y:S02]  /*02c0*/  PRMT R0, R7, 0x9910, RZ ;  /* 0x0000991007007816 */ /* 0x000fe400000000ff */
[----:B------:R-:W-:-:S02]  /*02d0*/  MOV R3, RZ ;  /* 0x000000ff00037202 */ /* 0x000fc40000000f00 */
[----:B------:R-:W-:Y:S01]  /*02e0*/  SHF.R.S32.HI R0, RZ, 0xf, R0 ;  /* 0x0000000fff007819 */ /* 0x000fe20000011400 */
[----:B------:R-:W-:-:S03]  /*02f0*/  IMAD.MOV R10, RZ, RZ, -R10 ;  /* 0x000000ffff0a7224 */ /* 0x000fc600078e0a0a */
[----:B------:R-:W-:Y:S01]  /*0300*/  LOP3.LUT R0, R0, 0xffff, RZ, 0xc0, !PT ;  /* 0x0000ffff00007812 */ /* 0x000fe200078ec0ff */
[----:B------:R1:W5:Y:S01]  /*0310*/  @!P1 LDG.E.EL R3, desc[UR4][R8.64] ;  /* 0x0000000408039981 */ /* 0x000362000c2e1900 */
[----:B------:R-:W-:Y:S02]  /*0320*/  PRMT R13, R10, 0x7710, RZ ;  /* 0x000077100a0d7816 */ /* 0x000fe400000000ff */
[----:B------:R-:W-:Y:S02]  /*0330*/  LEA.HI R0, R0, R7, RZ, 0x16 ;  /* 0x0000000700007211 */ /* 0x000fe400078fb0ff */
[----:B------:R-:W-:Y:S02]  /*0340*/  IADD3 R2, R2, R13, RZ ;  /* 0x0000000d02027210 */ /* 0x000fe40007ffe0ff */
[----:B------:R-:W-:Y:S02]  /*0350*/  LOP3.LUT R0, R0, 0xffc0, RZ, 0xc0, !PT ;  /* 0x0000ffc000007812 */ /* 0x000fe400078ec0ff */
[----:B------:R-:W-:-:S03]  /*0360*/  PRMT R53, R2, 0x9910, RZ ;  /* 0x0000991002357816 */ /* 0x000fc600000000ff */
[----:B------:R-:W-:Y:S01]  /*0370*/  IMAD.MOV R0, RZ, RZ, -R0 ;  /* 0x000000ffff007224 */ /* 0x000fe200078e0a00 */
[----:B------:R-:W-:Y:S01]  /*0380*/  ISETP.GE.AND P0, PT, R15, 0x2312200, PT ;  /* 0x023122000f00780c */ /* 0x000fe20003f06270 */
[----:B-1----:R-:W-:-:S03]  /*0390*/  IMAD.WIDE R8, R53, 0x4, R4 ;  /* 0x0000000435087825 */ /* 0x002fc600078e0204 */
[----:B------:R-:W-:Y:S01]  /*03a0*/  PRMT R0, R0, 0x7710, RZ ;  /* 0x0000771000007816 */ /* 0x000fe200000000ff */
[----:B------:R-:W-:Y:S01]  /*03b0*/  VIADD R15, R31, 0x202 ;  /* 0x000002021f0f7836 */ /* 0x000fe20000000000 */
[----:B------:R-:W5:Y:S02]  /*03c0*/  @!P1 LDG.E.EL R44, desc[UR4][R8.64] ;  /* 0x00000004082c9981 */ /* 0x000f64000c2e1900 */
[----:B------:R-:W-:Y:S01]  /*03d0*/  IADD3 R7, R7, R0, RZ ;  /* 0x0000000007077210 */ /* 0x000fe20007ffe0ff */
[----:B------:R-:W-:Y:S01]  /*03e0*/  IMAD.HI R14, R15, -0x166a55bb, R14 ;  /* 0xe995aa450f0e7827 */ /* 0x000fe200078e020e */
[----:B------:R-:W5:Y:S02]  /*03f0*/  @!P1 LDG.E.EL R45, desc[UR4][R8.64] ;  /* 0x00000004082d9981 */ /* 0x000f64000c2e1900 */
[----:B------:R-:W-:Y:S02]  /*0400*/  PRMT R2, R7, 0x9910, RZ ;  /* 0x0000991007027816 */ /* 0x000fe400000000ff */
[----:B------:R-:W-:-:S04]  /*0410*/  SHF.R.U32.HI R7, RZ, 0x1f, R14 ;  /* 0x0000001fff077819 */ /* 0x000fc8000001160e */
[----:B------:R-:W-:Y:S01]  /*0420*/  LEA.HI.SX32 R7, R14, R7, 0xf ;  /* 0x000000070e077211 */ /* 0x000fe200078f7aff */
[----:B------:R-:W-:-:S03]  /*0430*/  IMAD.WIDE R12, R2, 0x4, R4 ;  /* 0x00000004020c7825 */ /* 0x000fc600078e0204 */
[----:B------:R-:W-:Y:S02]  /*0440*/  PRMT R0, R7, 0x9910, RZ ;  /* 0x0000991007007816 */ /* 0x000fe400000000ff */
[----:B------:R-:W5:Y:S02]  /*0450*/  @!P0 LDG.E.EL R26, desc[UR4][R12.64] ;  /* 0x000000040c1a8981 */ /* 0x000f64000c2e1900 */
[----:B------:R-:W-:Y:S02]  /*0460*/  SHF.R.S32.HI R0, RZ, 0xf, R0 ;  /* 0x0000000fff007819 */ /* 0x000fe40000011400 */
[----:B------:R1:W5:Y:S02]  /*0470*/  @!P0 LDG.E.EL R30, desc[UR4][R12.64] ;  /* 0x000000040c1e8981 */ /* 0x000364000c2e1900 */
[----:B------:R-:W-:-:S04]  /*0480*/  LOP3.LUT R0, R0, 0xffff, RZ, 0xc0, !PT ;  /* 0x0000ffff00007812 */ /* 0x000fc800078ec0ff */
[----:B------:R-:W-:-:S04]  /*0490*/  LEA.HI R0, R0, R7, RZ, 0x16 ;  /* 0x0000000700007211 */ /* 0x000fc800078fb0ff */
[----:B------:R-:W-:Y:S02]  /*04a0*/  LOP3.LUT R0, R0, 0xffc0, RZ, 0xc0, !PT ;  /* 0x0000ffc000007812 */ /* 0x000fe400078ec0ff */
[----:B------:R-:W-:Y:S02]  /*04b0*/  CS2R R14, SRZ ;  /* 0x00000000000e7805 */ /* 0x000fe4000001ff00 */
[----:B------:R-:W-:Y:S02]  /*04c0*/  CS2R R16, SRZ ;  /* 0x0000000000107805 */ /* 0x000fe4000001ff00 */
[----:B------:R-:W-:Y:S02]  /*04d0*/  CS2R R18, SRZ ;  /* 0x0000000000127805 */ /* 0x000fe4000001ff00 */
[----:B------:R-:W-:Y:S01]  /*04e0*/  IADD3 R0, RZ, -R0, RZ ;  /* 0x80000000ff007210 */ /* 0x000fe20007ffe0ff */
[----:B---3--:R-:W-:Y:S01]  /*04f0*/  IMAD.WIDE R28, R31, 0x4, R28 ;  /* 0x000000041f1c7825 */ /* 0x008fe200078e021c */
[----:B-1----:R-:W1:Y:S02]  /*0500*/  LDC.64 R12, c[0x0][0x220] ;  /* 0x00008800ff0c7b82 */ /* 0x002e640000000a00 */
[----:B------:R-:W-:-:S02]  /*0510*/  PRMT R0, R0, 0x7710, RZ ;  /* 0x0000771000007816 */ /* 0x000fc400000000ff */
[----:B------:R-:W3:Y:S03]  /*0520*/  @!P0 LDG.E.128 R16, desc[UR4][R28.64+0x800] ;  /* 0x000800041c108981 */ /* 0x000ee6000c1e1d00 */
[----:B------:R-:W-:-:S05]  /*0530*/  IMAD.IADD R7, R7, 0x1, R0 ;  /* 0x0000000107077824 */ /* 0x000fca00078e0200 */
[----:B------:R-:W-:-:S05]  /*0540*/  PRMT R51, R7, 0x9910, RZ ;  /* 0x0000991007337816 */ /* 0x000fca00000000ff */
[----:B----4-:R-:W-:-:S05]  /*0550*/  IMAD.WIDE R8, R51, 0x4, R48 ;  /* 0x0000000433087825 */ /* 0x010fca00078e0230 */
[----:B------:R-:W3:Y:S04]  /*0560*/  @!P0 LDG.E.EL R14, desc[UR4][R8.64] ;  /* 0x00000004080e8981 */ /* 0x000ee8000c2e1900 */
[----:B------:R4:W3:Y:S01]  /*0570*/  @!P0 LDG.E.EL R15, desc[UR4][R8.64] ;  /* 0x00000004080f8981 */ /* 0x0008e2000c2e1900 */
[----:B------:R-:W-:Y:S02]  /*0580*/  CS2R R36, SRZ ;  /* 0x0000000000247805 */ /* 0x000fe4000001ff00 */
[----:B------:R-:W-:Y:S01]  /*0590*/  CS2R R40, SRZ ;  /* 0x0000000000287805 */ /* 0x000fe2000001ff00 */
[----:B------:R-:W-:Y:S01]  /*05a0*/  IMAD.WIDE R32, R11, 0x4, R48 ;  /* 0x000000040b207825 */ /* 0x000fe200078e0230 */
[----:B------:R-:W-:Y:S02]  /*05b0*/  CS2R R34, SRZ ;  /* 0x0000000000227805 */ /* 0x000fe4000001ff00 */
[----:B------:R-:W-:-:S02]  /*05c0*/  CS2R R22, SRZ ;  /* 0x0000000000167805 */ /* 0x000fc4000001ff00 */
[----:B------:R-:W3:Y:S01]  /*05d0*/  @!P1 LDG.E.EL R37, desc[UR4][R32.64] ;  /* 0x0000000420259981 */ /* 0x000ee2000c2e1900 */
[----:B------:R-:W-:Y:S01]  /*05e0*/  IMAD.WIDE R38, R53, 0x4, R48 ;  /* 0x0000000435267825 */ /* 0x000fe200078e0230 */
[----:B----4-:R-:W-:Y:S02]  /*05f0*/  CS2R R8, SRZ ;  /* 0x0000000000087805 */ /* 0x010fe4000001ff00 */
[----:B------:R4:W3:Y:S01]  /*0600*/  @!P1 LDG.E.EL R40, desc[UR4][R32.64] ;  /* 0x0000000420289981 */ /* 0x0008e2000c2e1900 */
[--C-:B-1----:R-:W-:Y:S01]  /*0610*/  IMAD.WIDE R20, R11, 0x4, R12.reuse ;  /* 0x000000040b147825 */ /* 0x102fe200078e020c */
[----:B------:R-:W-:Y:S02]  /*0620*/  HFMA2.MMA R47, -RZ, RZ, 0, 0 ;  /* 0x00000000ff2f7435 */ /* 0x000fe400000001ff */
[----:B------:R-:W3:Y:S01]  /*0630*/  @!P1 LDG.E.EL R35, desc[UR4][R38.64] ;  /* 0x0000000426239981 */ /* 0x000ee2000c2e1900 */
[----:B------:R-:W-:-:S03]  /*0640*/  IMAD.WIDE R42, R53, 0x4, R12 ;  /* 0x00000004352a7825 */ /* 0x000fc600078e020c */
[----:B------:R1:W3:Y:S01]  /*0650*/  @!P1 LDG.E.EL R34, desc[UR4][R38.64] ;  /* 0x0000000426229981 */ /* 0x0002e2000c2e1900 */
[----:B0---4-:R-:W0:Y:S03]  /*0660*/  LDC.64 R32, c[0x0][0x230] ;  /* 0x00008c00ff207b82 */ /* 0x011e260000000a00 */
[----:B------:R-:W4:Y:S04]  /*0670*/  @!P1 LDG.E.EL R23, desc[UR4][R20.64] ;  /* 0x0000000414179981 */ /* 0x000f28000c2e1900 */
[----:B------:R1:W4:Y:S02]  /*0680*/  @!P1 LDG.E.EL R8, desc[UR4][R20.64] ;  /* 0x0000000414089981 */ /* 0x000324000c2e1900 */
[----:B-1----:R-:W-:Y:S01]  /*0690*/  CS2R R38, SRZ ;  /* 0x0000000000267805 */ /* 0x002fe2000001ff00 */
[----:B------:R-:W-:Y:S01]  /*06a0*/  IMAD.MOV.U32 R50, RZ, RZ, RZ ;  /* 0x000000ffff327224 */ /* 0x000fe200078e00ff */
[----:B------:R-:W-:Y:S01]  /*06b0*/  CS2R R24, SRZ ;  /* 0x0000000000187805 */ /* 0x000fe2000001ff00 */
[C---:B------:R-:W-:Y:S01]  /*06c0*/  IMAD.WIDE R48, R2.reuse, 0x4, R48 ;  /* 0x0000000402307825 */ /* 0x040fe200078e0230 */
[----:B------:R-:W4:Y:S03]  /*06d0*/  @!P1 LDG.E.EL R22, desc[UR4][R42.64] ;  /* 0x000000042a169981 */ /* 0x000f26000c2e1900 */
[--C-:B------:R-:W-:Y:S01]  /*06e0*/  IMAD.WIDE R20, R2, 0x4, R12.reuse ;  /* 0x0000000402147825 */ /* 0x100fe200078e020c */
[----:B------:R-:W4:Y:S03]  /*06f0*/  @!P0 LDG.E.EL R47, desc[UR4][R48.64] ;  /* 0x00000004302f8981 */ /* 0x000f26000c2e1900 */
[C---:B------:R-:W-:Y:S01]  /*0700*/  IMAD.WIDE R12, R51.reuse, 0x4, R12 ;  /* 0x00000004330c7825 */ /* 0x040fe200078e020c */
[----:B------:R1:W4:Y:S04]  /*0710*/  @!P0 LDG.E.EL R50, desc[UR4][R48.64] ;  /* 0x0000000430328981 */ /* 0x000328000c2e1900 */
[----:B------:R-:W4:Y:S04]  /*0720*/  @!P0 LDG.E.EL R39, desc[UR4][R12.64] ;  /* 0x000000040c278981 */ /* 0x000f28000c2e1900 */
[----:B------:R0:W4:Y:S01]  /*0730*/  @!P0 LDG.E.EL R38, desc[UR4][R12.64] ;  /* 0x000000040c268981 */ /* 0x000122000c2e1900 */
[----:B------:R-:W-:Y:S01]  /*0740*/  IMAD.WIDE R4, R51, 0x4, R4 ;  /* 0x0000000433047825 */ /* 0x000fe200078e0204 */
[----:B-1----:R-:W-:-:S02]  /*0750*/  CS2R R48, SRZ ;  /* 0x0000000000307805 */ /* 0x002fc4000001ff00 */
[----:B------:R1:W4:Y:S04]  /*0760*/  @!P1 LDG.E.EL R25, desc[UR4][R42.64] ;  /* 0x000000042a199981 */ /* 0x000328000c2e1900 */
[----:B------:R-:W4:Y:S01]  /*0770*/  @!P0 LDG.E.EL R41, desc[UR4][R20.64] ;  /* 0x0000000414298981 */ /* 0x000f22000c2e1900 */
[----:B0-----:R-:W0:Y:S03]  /*0780*/  LDC.64 R12, c[0x0][0x238] ;  /* 0x00008e00ff0c7b82 */ /* 0x001e260000000a00 */
[----:B------:R1:W4:Y:S02]  /*0790*/  @!P0 LDG.E.EL R36, desc[UR4][R20.64] ;  /* 0x0000000414248981 */ /* 0x000324000c2e1900 */
[----:B-1----:R-:W-:-:S02]  /*07a0*/  IMAD.WIDE R42, R11, 0x4, R32 ;  /* 0x000000040b2a7825 */ /* 0x002fc400078e0220 */
[----:B------:R-:W4:Y:S04]  /*07b0*/  @!P0 LDG.E.EL R49, desc[UR4][R4.64] ;  /* 0x0000000404318981 */ /* 0x000f28000c2e1900 */
[----:B------:R1:W4:Y:S01]  /*07c0*/  @!P0 LDG.E.EL R48, desc[UR4][R4.64] ;  /* 0x0000000404308981 */ /* 0x000322000c2e1900 */
[----:B------:R-:W-:Y:S02]  /*07d0*/  CS2R R20, SRZ ;  /* 0x0000000000147805 */ /* 0x000fe4000001ff00 */
[----:B------:R-:W-:Y:S01]  /*07e0*/  MOV R7, RZ ;  /* 0x000000ff00077202 */ /* 0x000fe20000000f00 */
[----:B------:R-:W4:Y:S04]  /*07f0*/  @!P1 LDG.E.EL R27, desc[UR4][R42.64] ;  /* 0x000000042a1b9981 */ /* 0x000f28000c2e1900 */
[----:B------:R1:W4:Y:S02]  /*0800*/  @!P1 LDG.E.EL R24, desc[UR4][R42.64] ;  /* 0x000000042a189981 */ /* 0x000324000c2e1900 */
[----:B-1----:R-:W-:-:S05]  /*0810*/  IMAD.WIDE R4, R53, 0x4, R32 ;  /* 0x0000000435047825 */ /* 0x002fca00078e0220 */
[----:B------:R-:W4:Y:S01]  /*0820*/  @!P1 LDG.E.EL R21, desc[UR4][R4.64] ;  /* 0x0000000404159981 */ /* 0x000f22000c2e1900 */
[----:B------:R-:W-:-:S03]  /*0830*/  CS2R R42, SRZ ;  /* 0x00000000002a7805 */ /* 0x000fc6000001ff00 */
[----:B------:R1:W4:Y:S01]  /*0840*/  @!P1 LDG.E.EL R20, desc[UR4][R4.64] ;  /* 0x0000000404149981 */ /* 0x000322000c2e1900 */
[----:B0-----:R-:W-:-:S04]  /*0850*/  IMAD.WIDE R52, R53, 0x4, R12 ;  /* 0x0000000435347825 */ /* 0x001fc800078e020c */
[----:B-1----:R-:W-:-:S05]  /*0860*/  IMAD.WIDE R4, R2, 0x4, R32 ;  /* 0x0000000402047825 */ /* 0x002fca00078e0220 */
[----:B------:R-:W4:Y:S04]  /*0870*/  @!P0 LDG.E.EL R42, desc[UR4][R4.64] ;  /* 0x00000004042a8981 */ /* 0x000f28000c2e1900 */
[----:B------:R0:W4:Y:S01]  /*0880*/  @!P0 LDG.E.EL R7, desc[UR4][R4.64] ;  /* 0x0000000404078981 */ /* 0x000122000c2e1900 */
[----:B------:R-:W-:Y:S02]  /*0890*/  IMAD.MOV.U32 R10, RZ, RZ, RZ ;  /* 0x000000ffff0a7224 */ /* 0x000fe400078e00ff */
[----:B------:R-:W-:Y:S01]  /*08a0*/  IMAD.WIDE R32, R51, 0x4, R32 ;  /* 0x0000000433207825 */ /* 0x000fe200078e0220 */
[----:B------:R-:W-:-:S04]  /*08b0*/  HFMA2.MMA R0, -RZ, RZ, 0, 0 ;  /* 0x00000000ff007435 */ /* 0x000fc800000001ff */
[----:B------:R-:W4:Y:S01]  /*08c0*/  @!P0 LDG.E.EL R10, desc[UR4][R32.64] ;  /* 0x00000004200a8981 */ /* 0x000f22000c2e1900 */
[----:B0-----:R-:W-:-:S03]  /*08d0*/  CS2R R4, SRZ ;  /* 0x0000000000047805 */ /* 0x001fc6000001ff00 */
[----:B------:R0:W4:Y:S04]  /*08e0*/  @!P0 LDG.E.EL R9, desc[UR4][R32.64] ;  /* 0x0000000420098981 */ /* 0x000128000c2e1900 */
[----:B------:R-:W4:Y:S04]  /*08f0*/  @!P1 LDG.E.EL R4, desc[UR4][R52.64] ;  /* 0x0000000434049981 */ /* 0x000f28000c2e1900 */
[----:B------:R-:W4:Y:S01]  /*0900*/  @!P1 LDG.E.EL R5, desc[UR4][R52.64] ;  /* 0x0000000434059981 */ /* 0x000f22000c2e1900 */
[----:B0-----:R-:W-:-:S04]  /*0910*/  IMAD.WIDE R32, R11, 0x4, R12 ;  /* 0x000000040b207825 */ /* 0x001fc800078e020c */
[----:B------:R-:W-:Y:S01]  /*0920*/  IMAD.MOV.U32 R11, RZ, RZ, RZ ;  /* 0x000000ffff0b7224 */ /* 0x000fe200078e00ff */
[----:B------:R-:W4:Y:S05]  /*0930*/  @!P1 LDG.E.EL R0, desc[UR4][R32.64] ;  /* 0x0000000420009981 */ /* 0x000f2a000c2e1900 */
[----:B------:R0:W4:Y:S02]  /*0940*/  @!P1 LDG.E.EL R11, desc[UR4][R32.64] ;  /* 0x00000004200b9981 */ /* 0x000124000c2e1900 */
[----:B0-----:R-:W-:Y:S01]  /*0950*/  IMAD.WIDE R32, R2, 0x4, R12 ;  /* 0x0000000402207825 */ /* 0x001fe200078e020c */
[----:B------:R-:W-:-:S03]  /*0960*/  MOV R2, RZ ;  /* 0x000000ff00027202 */ /* 0x000fc60000000f00 */
[----:B------:R-:W-:Y:S01]  /*0970*/  IMAD.WIDE R12, R51, 0x4, R12 ;  /* 0x00000004330c7825 */ /* 0x000fe200078e020c */
[----:B------:R-:W4:Y:S04]  /*0980*/  @!P0 LDG.E.EL R43, desc[UR4][R32.64] ;  /* 0x00000004202b8981 */ /* 0x000f28000c2e1900 */
[----:B------:R0:W4:Y:S01]  /*0990*/  @!P0 LDG.E.EL R2, desc[UR4][R32.64] ;  /* 0x0000000420028981 */ /* 0x000122000c2e1900 */
[----:B--2---:R-:W-:-:S06]  /*09a0*/  FADD R46, R6, 9.9999997473787516356e-06 ;  /* 0x3727c5ac062e7421 */ /* 0x004fcc0000000000 */
[----:B------:R-:W1:Y:S01]  /*09b0*/  MUFU.SQRT R46, R46 ;  /* 0x0000002e002e7308 */ /* 0x000e620000002000 */
[----:B-----5:R-:W-:-:S07]  /*09c0*/  FADD R3, R3, 9.9999997473787516356e-06 ;  /* 0x3727c5ac03037421 */ /* 0x020fce0000000000 */
[----:B------:R2:W5:Y:S01]  /*09d0*/  MUFU.SQRT R52, R3 ;  /* 0x0000000300347308 */ /* 0x0005620000002000 */
[C---:B-1----:R-:W-:Y:S02]  /*09e0*/  FSETP.GT.AND P2, PT, R46.reuse, 8.50705917302346158658e+37, PT ;  /* 0x7e8000002e00780b */ /* 0x042fe40003f44000 */
[----:B------:R-:W-:Y:S01]  /*09f0*/  FSETP.GEU.AND P4, PT, R46, 1.175494350822287508e-38, PT ;  /* 0x008000002e00780b */ /* 0x000fe20003f8e000 */
[----:B------:R-:W-:Y:S01]  /*0a00*/  HFMA2.MMA R6, -RZ, RZ, 0, 0 ;  /* 0x00000000ff067435 */ /* 0x000fe200000001ff */
[----:B--2---:R-:W-:Y:S02]  /*0a10*/  IMAD.MOV.U32 R3, RZ, RZ, RZ ;  /* 0x000000ffff037224 */ /* 0x004fe400078e00ff */
[----:B------:R-:W-:Y:S01]  /*0a20*/  FADD R44, R44, 9.9999997473787516356e-06 ;  /* 0x3727c5ac2c2c7421 */ /* 0x000fe20000000000 */
[----:B-----5:R-:W-:-:S03]  /*0a30*/  FSETP.GT.AND P3, PT, R52, 8.50705917302346158658e+37, PT ;  /* 0x7e8000003400780b */ /* 0x020fc60003f64000 */
[----:B------:R-:W2:Y:S03]  /*0a40*/  @!P0 LDG.E.EL R3, desc[UR4][R12.64] ;  /* 0x000000040c038981 */ /* 0x000ea6000c2e1900 */
[----:B------:R-:W-:Y:S01]  /*0a50*/  @P2 FMUL R46, R46, 0.25 ;  /* 0x3e8000002e2e2820 */ /* 0x000fe20000400000 */
[----:B------:R-:W-:Y:S01]  /*0a60*/  FSETP.GEU.AND P5, PT, R52, 1.175494350822287508e-38, PT ;  /* 0x008000003400780b */ /* 0x000fe20003fae000 */
[----:B------:R1:W5:Y:S02]  /*0a70*/  @!P0 LDG.E.EL R6, desc[UR4][R12.64] ;  /* 0x000000040c068981 */ /* 0x000364000c2e1900 */
[----:B------:R-:W-:Y:S01]  /*0a80*/  @!P4 FMUL R46, R46, 16777216 ;  /* 0x4b8000002e2ec820 */ /* 0x000fe20000400000 */
[----:B------:R-:W-:-:S03]  /*0a90*/  FADD R45, R45, 9.9999997473787516356e-06 ;  /* 0x3727c5ac2d2d7421 */ /* 0x000fc60000000000 */
[----:B0-----:R0:W-:Y:S08]  /*0aa0*/  MUFU.RCP R32, R46 ;  /* 0x0000002e00207308 */ /* 0x0011f00000001000 */
[----:B-1----:R-:W1:Y:S01]  /*0ab0*/  MUFU.SQRT R13, R44 ;  /* 0x0000002c000d7308 */ /* 0x002e620000002000 */
[----:B0-----:R-:W-:Y:S01]  /*0ac0*/  MOV R46, 0x3e800000 ;  /* 0x3e800000002e7802 */ /* 0x001fe20000000f00 */
[----:B------:R-:W-:-:S06]  /*0ad0*/  @P3 FMUL R52, R52, 0.25 ;  /* 0x3e80000034343820 */ /* 0x000fcc0000400000 */
[----:B------:R0:W1:Y:S01]  /*0ae0*/  MUFU.SQRT R51, R45 ;  /* 0x0000002d00337308 */ /* 0x0000620000002000 */
[----:B------:R-:W-:Y:S01]  /*0af0*/  FADD R26, R26, 9.9999997473787516356e-06 ;  /* 0x3727c5ac1a1a7421 */ /* 0x000fe20000000000 */
[----:B------:R-:W-:Y:S01]  /*0b00*/  @!P5 FMUL R52, R52, 16777216 ;  /* 0x4b8000003434d820 */ /* 0x000fe20000400000 */
[----:B0-----:R-:W-:-:S05]  /*0b10*/  FSEL R45, R46, 1, P3 ;  /* 0x3f8000002e2d7808 */ /* 0x001fca0001800000 */
[----:B------:R-:W0:Y:S01]  /*0b20*/  MUFU.SQRT R12, R26 ;  /* 0x0000001a000c7308 */ /* 0x000e220000002000 */
[----:B------:R-:W-:Y:S01]  /*0b30*/  @!P5 FMUL R45, R45, 16777216 ;  /* 0x4b8000002d2dd820 */ /* 0x000fe20000400000 */
[C---:B-1----:R-:W-:Y:S02]  /*0b40*/  FSETP.GT.AND P5, PT, R13.reuse, 8.50705917302346158658e+37, PT ;  /* 0x7e8000000d00780b */ /* 0x042fe40003fa4000 */
[----:B------:R-:W-:Y:S02]  /*0b50*/  FSEL R53, R46, 1, P2 ;  /* 0x3f8000002e357808 */ /* 0x000fe40001000000 */
[----:B------:R-:W-:Y:S02]  /*0b60*/  FSETP.GEU.AND P2, PT, R13, 1.175494350822287508e-38, PT ;  /* 0x008000000d00780b */ /* 0x000fe40003f4e000 */
[----:B------:R-:W-:Y:S01]  /*0b70*/  FSETP.GT.AND P3, PT, R51, 8.50705917302346158658e+37, PT ;  /* 0x7e8000003300780b */ /* 0x000fe20003f64000 */
[----:B------:R-:W-:-:S06]  /*0b80*/  @!P4 FMUL R53, R53, 16777216 ;  /* 0x4b8000003535c820 */ /* 0x000fcc0000400000 */
[----:B------:R-:W-:Y:S01]  /*0b90*/  @P5 FMUL R13, R13, 0.25 ;  /* 0x3e8000000d0d5820 */ /* 0x000fe20000400000 */
[----:B0-----:R-:W-:-:S03]  /*0ba0*/  FSETP.GT.AND P4, PT, R12, 8.50705917302346158658e+37, PT ;  /* 0x7e8000000c00780b */ /* 0x001fc60003f84000 */
[----:B------:R-:W-:Y:S01]  /*0bb0*/  @!P2 FMUL R13, R13, 16777216 ;  /* 0x4b8000000d0da820 */ /* 0x000fe20000400000 */
[C---:B------:R-:W-:Y:S01]  /*0bc0*/  FSETP.GEU.AND P6, PT, R51.reuse, 1.175494350822287508e-38, PT ;  /* 0x008000003300780b */ /* 0x040fe20003fce000 */
[----:B------:R-:W-:Y:S01]  /*0bd0*/  @P3 FMUL R51, R51, 0.25 ;  /* 0x3e80000033333820 */ /* 0x000fe20000400000 */
[----:B------:R-:W-:Y:S02]  /*0be0*/  FSEL R26, R46, 1, P3 ;  /* 0x3f8000002e1a7808 */ /* 0x000fe40001800000 */
[----:B------:R-:W-:Y:S01]  /*0bf0*/  FSETP.GEU.AND P3, PT, R12, 1.175494350822287508e-38, PT ;  /* 0x008000000c00780b */ /* 0x000fe20003f6e000 */
[----:B------:R-:W0:Y:S01]  /*0c00*/  MUFU.RCP R13, R13 ;  /* 0x0000000d000d7308 */ /* 0x000e220000001000 */
[----:B------:R-:W-:-:S03]  /*0c10*/  FADD R30, R30, 9.9999997473787516356e-06 ;  /* 0x3727c5ac1e1e7421 */ /* 0x000fc60000000000 */
[----:B------:R-:W-:-:S04]  /*0c20*/  @P4 FMUL R12, R12, 0.25 ;  /* 0x3e8000000c0c4820 */ /* 0x000fc80000400000 */
[----:B------:R-:W-:Y:S08]  /*0c30*/  MUFU.RCP R33, R52 ;  /* 0x0000003400217308 */ /* 0x000ff00000001000 */
[----:B------:R1:W0:Y:S01]  /*0c40*/  MUFU.SQRT R52, R30 ;  /* 0x0000001e00347308 */ /* 0x0002220000002000 */
[----:B------:R-:W-:Y:S01]  /*0c50*/  @!P3 FMUL R12, R12, 16777216 ;  /* 0x4b8000000c0cb820 */ /* 0x000fe20000400000 */
[----:B-1----:R-:W-:-:S06]  /*0c60*/  FSEL R30, R46, 1, P5 ;  /* 0x3f8000002e1e7808 */ /* 0x002fcc0002800000 */
[----:B------:R1:W-:Y:S01]  /*0c70*/  MUFU.RCP R44, R12 ;  /* 0x0000000c002c7308 */ /* 0x0003e20000001000 */
[----:B------:R-:W-:Y:S01]  /*0c80*/  @!P2 FMUL R30, R30, 16777216 ;  /* 0x4b8000001e1ea820 */ /* 0x000fe20000400000 */
[----:B---3--:R-:W-:Y:S01]  /*0c90*/  FADD R19, R14, R19 ;  /* 0x000000130e137221 */ /* 0x008fe20000000000 */
[----:B------:R-:W-:Y:S01]  /*0ca0*/  FADD R18, R15, R18 ;  /* 0x000000120f127221 */ /* 0x000fe20000000000 */
[----:B------:R-:W-:Y:S01]  /*0cb0*/  CS2R R14, SRZ ;  /* 0x00000000000e7805 */ /* 0x000fe2000001ff00 */
[----:B0-----:R-:W-:Y:S01]  /*0cc0*/  FMUL R30, R13, R30 ;  /* 0x0000001e0d1e7220 */ /* 0x001fe20000400000 */
[----:B-1----:R-:W-:-:S06]  /*0cd0*/  CS2R R12, SRZ ;  /* 0x00000000000c7805 */ /* 0x002fcc000001ff00 */
[----:B------:R-:W3:Y:S01]  /*0ce0*/  @!P1 LDG.E.128 R12, desc[UR4][R28.64] ;  /* 0x000000041c0c9981 */ /* 0x000ee2000c1e1d00 */
[----:B------:R-:W-:Y:S01]  /*0cf0*/  @!P6 FMUL R51, R51, 16777216 ;  /* 0x4b8000003333e820 */ /* 0x000fe20000400000 */
[----:B------:R-:W-:Y:S01]  /*0d00*/  @!P6 FMUL R26, R26, 16777216 ;  /* 0x4b8000001a1ae820 */ /* 0x000fe20000400000 */
[C---:B------:R-:W-:Y:S02]  /*0d10*/  FSETP.GT.AND P6, PT, R52.reuse, 8.50705917302346158658e+37, PT ;  /* 0x7e8000003400780b */ /* 0x040fe40003fc4000 */
[----:B------:R-:W-:Y:S02]  /*0d20*/  FSETP.GEU.AND P5, PT, R52, 1.175494350822287508e-38, PT ;  /* 0x008000003400780b */ /* 0x000fe40003fae000 */
[----:B------:R-:W0:Y:S01]  /*0d30*/  MUFU.RCP R51, R51 ;  /* 0x0000003300337308 */ /* 0x000e220000001000 */
[----:B------:R-:W-:-:S08]  /*0d40*/  FMUL R33, R33, R45 ;  /* 0x0000002d21217220 */ /* 0x000fd00000400000 */
[----:B------:R-:W-:-:S04]  /*0d50*/  @P6 FMUL R52, R52, 0.25 ;  /* 0x3e80000034346820 */ /* 0x000fc80000400000 */
[----:B------:R-:W-:Y:S01]  /*0d60*/  @!P5 FMUL R52, R52, 16777216 ;  /* 0x4b8000003434d820 */ /* 0x000fe20000400000 */
[----:B0-----:R-:W-:-:S03]  /*0d70*/  FMUL R26, R51, R26 ;  /* 0x0000001a331a7220 */ /* 0x001fc60000400000 */
[----:B------:R-:W0:Y:S01]  /*0d80*/  MUFU.RCP R45, R52 ;  /* 0x00000034002d7308 */ /* 0x000e220000001000 */
[----:B------:R-:W-:Y:S01]  /*0d90*/  FSEL R51, R46, 1, P4 ;  /* 0x3f8000002e337808 */ /* 0x000fe20002000000 */
[----:B------:R-:W-:Y:S01]  /*0da0*/  FMUL R32, R32, R53 ;  /* 0x0000003520207220 */ /* 0x000fe20000400000 */
[----:B------:R-:W-:-:S03]  /*0db0*/  FSEL R53, R46, 1, P6 ;  /* 0x3f8000002e357808 */ /* 0x000fc60003000000 */
[----:B------:R-:W-:Y:S02]  /*0dc0*/  @!P3 FMUL R51, R51, 16777216 ;  /* 0x4b8000003333b820 */ /* 0x000fe40000400000 */
[----:B------:R-:W-:Y:S02]  /*0dd0*/  @!P5 FMUL R53, R53, 16777216 ;  /* 0x4b8000003535d820 */ /* 0x000fe40000400000 */
[----:B------:R-:W-:Y:S01]  /*0de0*/  FMUL R44, R44, R51 ;  /* 0x000000332c2c7220 */ /* 0x000fe20000400000 */
[----:B----4-:R-:W-:Y:S01]  /*0df0*/  FADD R51, R49, 9.9999997473787516356e-06 ;  /* 0x3727c5ac31337421 */ /* 0x010fe20000000000 */
[----:B0-----:R-:W-:-:S03]  /*0e00*/  FMUL R45, R45, R53 ;  /* 0x000000352d2d7220 */ /* 0x001fc60000400000 */
[----:B------:R-:W0:Y:S01]  /*0e10*/  MUFU.SQRT R53, R51 ;  /* 0x0000003300357308 */ /* 0x000e220000002000 */
[----:B------:R-:W-:-:S07]  /*0e20*/  FADD R52, R48, 9.9999997473787516356e-06 ;  /* 0x3727c5ac30347421 */ /* 0x000fce0000000000 */
[----:B------:R-:W1:Y:S01]  /*0e30*/  MUFU.SQRT R48, R52 ;  /* 0x0000003400307308 */ /* 0x000e620000002000 */
[C---:B0-----:R-:W-:Y:S02]  /*0e40*/  FSETP.GT.AND P2, PT, R53.reuse, 8.50705917302346158658e+37, PT ;  /* 0x7e8000003500780b */ /* 0x041fe40003f44000 */
[----:B------:R-:W-:Y:S02]  /*0e50*/  FSETP.GEU.AND P4, PT, R53, 1.175494350822287508e-38, PT ;  /* 0x008000003500780b */ /* 0x000fe40003f8e000 */
[----:B-1----:R-:W-:-:S09]  /*0e60*/  FSETP.GT.AND P3, PT, R48, 8.50705917302346158658e+37, PT ;  /* 0x7e8000003000780b */ /* 0x002fd20003f64000 */
[----:B------:R-:W-:-:S04]  /*0e70*/  @P2 FMUL R53, R53, 0.25 ;  /* 0x3e80000035352820 */ /* 0x000fc80000400000 */
[----:B------:R-:W-:Y:S01]  /*0e80*/  @!P4 FMUL R53, R53, 16777216 ;  /* 0x4b8000003535c820 */ /* 0x000fe20000400000 */
[----:B------:R-:W-:-:S03]  /*0e90*/  FSETP.GEU.AND P5, PT, R48, 1.175494350822287508e-38, PT ;  /* 0x008000003000780b */ /* 0x000fc60003fae000 */
[----:B------:R-:W0:Y:S01]  /*0ea0*/  MUFU.RCP R49, R53 ;  /* 0x0000003500317308 */ /* 0x000e220000001000 */
[----:B------:R-:W-:Y:S01]  /*0eb0*/  FADD R17, R50, R17 ;  /* 0x0000001132117221 */ /* 0x000fe20000000000 */
[----:B------:R-:W-:Y:S01]  /*0ec0*/  FSEL R50, R46, 1, P2 ;  /* 0x3f8000002e327808 */ /* 0x000fe20001000000 */
[----:B------:R-:W-:-:S04]  /*0ed0*/  @P3 FMUL R48, R48, 0.25 ;  /* 0x3e80000030303820 */ /* 0x000fc80000400000 */
[----:B------:R-:W-:Y:S01]  /*0ee0*/  @!P4 FMUL R50, R50, 16777216 ;  /* 0x4b8000003232c820 */ /* 0x000fe20000400000 */
[----:B------:R-:W-:Y:S02]  /*0ef0*/  FADD R16, R47, R16 ;  /* 0x000000102f107221 */ /* 0x000fe40000000000 */
[----:B------:R-:W-:Y:S01]  /*0f00*/  @!P5 FMUL R48, R48, 16777216 ;  /* 0x4b8000003030d820 */ /* 0x000fe20000400000 */
[----:B------:R-:W-:Y:S01]  /*0f10*/  FADD R47, R19, -R38 ;  /* 0x80000026132f7221 */ /* 0x000fe20000000000 */
[----:B0-----:R-:W-:Y:S01]  /*0f20*/  FMUL R49, R49, R50 ;  /* 0x0000003231317220 */ /* 0x001fe20000400000 */
[----:B------:R-:W-:Y:S02]  /*0f30*/  FADD R50, R18, -R39 ;  /* 0x8000002712327221 */ /* 0x000fe40000000000 */
[----:B------:R-:W0:Y:S01]  /*0f40*/  LDC.64 R38, c[0x0][0x240] ;  /* 0x00009000ff267b82 */ /* 0x000e220000000a00 */
[----:B------:R-:W1:Y:S01]  /*0f50*/  MUFU.RCP R48, R48 ;  /* 0x0000003000307308 */ /* 0x000e620000001000 */
[----:B------:R-:W-:Y:S01]  /*0f60*/  FSEL R51, R46, 1, P3 ;  /* 0x3f8000002e337808 */ /* 0x000fe20001800000 */
[----:B------:R4:W-:Y:S01]  /*0f70*/  @!P0 STG.E.128 desc[UR4][R28.64+0x800], R16 ;  /* 0x000800101c008986 */ /* 0x0009e2000c101d04 */
[----:B------:R-:W-:-:S03]  /*0f80*/  FADD R46, R17, -R36 ;  /* 0x80000024112e7221 */ /* 0x000fc60000000000 */
[----:B------:R-:W-:Y:S01]  /*0f90*/  @!P5 FMUL R51, R51, 16777216 ;  /* 0x4b8000003333d820 */ /* 0x000fe20000400000 */
[----:B------:R-:W-:Y:S01]  /*0fa0*/  FADD R41, R16, -R41 ;  /* 0x8000002910297221 */ /* 0x000fe20000000000 */
[----:B------:R-:W-:Y:S01]  /*0fb0*/  FMUL R36, R49, R50 ;  /* 0x0000003231247220 */ /* 0x000fe20000400000 */
[----:B------:R-:W-:Y:S02]  /*0fc0*/  FMUL R45, R45, R46 ;  /* 0x0000002e2d2d7220 */ /* 0x000fe40000400000 */
[----:B------:R-:W-:Y:S01]  /*0fd0*/  FMUL R44, R44, R41 ;  /* 0x000000292c2c7220 */ /* 0x000fe20000400000 */
[----:B-1----:R-:W-:-:S04]  /*0fe0*/  FMUL R48, R48, R51 ;  /* 0x0000003330307220 */ /* 0x002fc80000400000 */
[----:B------:R-:W-:Y:S01]  /*0ff0*/  FMUL R41, R48, R47 ;  /* 0x0000002f30297220 */ /* 0x000fe20000400000 */
[----:B------:R-:W-:Y:S01]  /*1000*/  FFMA R42, R44, R42, R43 ;  /* 0x0000002a2c2a7223 */ /* 0x000fe2000000002b */
[----:B0-----:R-:W-:-:S04]  /*1010*/  IMAD.WIDE R38, R31, 0x4, R38 ;  /* 0x000000041f267825 */ /* 0x001fc800078e0226 */
[----:B------:R-:W-:Y:S01]  /*1020*/  FFMA R2, R45, R7, R2 ;  /* 0x000000072d027223 */ /* 0x000fe20000000002 */
[----:B--2---:R-:W-:Y:S01]  /*1030*/  FFMA R3, R36, R10, R3 ;  /* 0x0000000a24037223 */ /* 0x004fe20000000003 */
[----:B-----5:R-:W-:Y:S01]  /*1040*/  FFMA R6, R41, R9, R6 ;  /* 0x0000000929067223 */ /* 0x020fe20000000006 */
[----:B---3--:R-:W-:Y:S01]  /*1050*/  FADD R13, R40, R13 ;  /* 0x0000000d280d7221 */ /* 0x008fe20000000000 */
[----:B------:R-:W-:Y:S01]  /*1060*/  FADD R12, R37, R12 ;  /* 0x0000000c250c7221 */ /* 0x000fe20000000000 */
[----:B------:R-:W-:Y:S01]  /*1070*/  FADD R15, R34, R15 ;  /* 0x0000000f220f7221 */ /* 0x000fe20000000000 */
[----:B------:R-:W-:Y:S01]  /*1080*/  FADD R14, R35, R14 ;  /* 0x0000000e230e7221 */ /* 0x000fe20000000000 */
[----:B------:R-:W-:Y:S01]  /*1090*/  FADD R8, R13, -R8 ;  /* 0x800000080d087221 */ /* 0x000fe20000000000 */
[----:B------:R-:W-:Y:S01]  /*10a0*/  FADD R23, R12, -R23 ;  /* 0x800000170c177221 */ /* 0x000fe20000000000 */
[----:B----4-:R-:W-:Y:S01]  /*10b0*/  FADD R17, R15, -R22 ;  /* 0x800000160f117221 */ /* 0x010fe20000000000 */
[----:B------:R-:W-:Y:S01]  /*10c0*/  FADD R25, R14, -R25 ;  /* 0x800000190e197221 */ /* 0x000fe20000000000 */
[----:B------:R-:W-:Y:S01]  /*10d0*/  FMUL R8, R33, R8 ;  /* 0x0000000821087220 */ /* 0x000fe20000400000 */
[----:B------:R-:W-:Y:S01]  /*10e0*/  FMUL R23, R32, R23 ;  /* 0x0000001720177220 */ /* 0x000fe20000400000 */
[----:B------:R-:W-:Y:S01]  /*10f0*/  FMUL R30, R30, R17 ;  /* 0x000000111e1e7220 */ /* 0x000fe20000400000 */
[----:B------:R-:W-:Y:S01]  /*1100*/  FMUL R25, R26, R25 ;  /* 0x000000191a197220 */ /* 0x000fe20000400000 */
[----:B------:R-:W-:Y:S01]  /*1110*/  FFMA R8, R8, R24, R11 ;  /* 0x0000001808087223 */ /* 0x000fe2000000000b */
[----:B------:R-:W-:Y:S01]  /*1120*/  FFMA R0, R23, R27, R0 ;  /* 0x0000001b17007223 */ /* 0x000fe20000000000 */
[----:B------:R-:W-:Y:S01]  /*1130*/  FFMA R5, R30, R20, R5 ;  /* 0x000000141e057223 */ /* 0x000fe20000000005 */
[----:B------:R-:W-:-:S02]  /*1140*/  FFMA R4, R25, R21, R4 ;  /* 0x0000001519047223 */ /* 0x000fc40000000004 */
[----:B------:R-:W-:Y:S02]  /*1150*/  FSETP.GEU.AND P4, PT, R8, RZ, PT ;  /* 0x000000ff0800720b */ /* 0x000fe40003f8e000 */
[----:B------:R-:W-:Y:S02]  /*1160*/  FSETP.GEU.AND P5, PT, R0, RZ, PT ;  /* 0x000000ff0000720b */ /* 0x000fe40003fae000 */
[----:B------:R-:W-:Y:S02]  /*1170*/  FSETP.GEU.AND P2, PT, R5, RZ, PT ;  /* 0x000000ff0500720b */ /* 0x000fe40003f4e000 */
[----:B------:R-:W-:Y:S02]  /*1180*/  FSETP.GEU.AND P3, PT, R4, RZ, PT ;  /* 0x000000ff0400720b */ /* 0x000fe40003f6e000 */
[----:B------:R-:W-:Y:S02]  /*1190*/  SEL R17, R8, RZ, P4 ;  /* 0x000000ff08117207 */ /* 0x000fe40002000000 */
[----:B------:R-:W-:-:S02]  /*11a0*/  SEL R16, R0, RZ, P5 ;  /* 0x000000ff00107207 */ /* 0x000fc40002800000 */
[----:B------:R-:W-:Y:S02]  /*11b0*/  SEL R19, R5, RZ, P2 ;  /* 0x000000ff05137207 */ /* 0x000fe40001000000 */
[----:B------:R-:W-:Y:S01]  /*11c0*/  SEL R18, R4, RZ, P3 ;  /* 0x000000ff04127207 */ /* 0x000fe20001800000 */
[----:B------:R0:W-:Y:S01]  /*11d0*/  @!P1 STG.E.128 desc[UR4][R28.64], R12 ;  /* 0x0000000c1c009986 */ /* 0x0001e2000c101d04 */
[----:B------:R-:W-:-:S03]  /*11e0*/  FSETP.GEU.AND P2, PT, R3, RZ, PT ;  /* 0x000000ff0300720b */ /* 0x000fc60003f4e000 */
[----:B------:R0:W-:Y:S01]  /*11f0*/  @!P1 STG.E.128 desc[UR4][R38.64], R16 ;  /* 0x0000001026009986 */ /* 0x0001e2000c101d04 */
[----:B------:R-:W-:Y:S02]  /*1200*/  FSETP.GEU.AND P1, PT, R6, RZ, PT ;  /* 0x000000ff0600720b */ /* 0x000fe40003f2e000 */
[----:B------:R-:W-:Y:S02]  /*1210*/  FSETP.GEU.AND P3, PT, R2, RZ, PT ;  /* 0x000000ff0200720b */ /* 0x000fe40003f6e000 */
[----:B------:R-:W-:Y:S02]  /*1220*/  FSETP.GEU.AND P4, PT, R42, RZ, PT ;  /* 0x000000ff2a00720b */ /* 0x000fe40003f8e000 */
[----:B------:R-:W-:Y:S02]  /*1230*/  SEL R7, R6, RZ, P1 ;  /* 0x000000ff06077207 */ /* 0x000fe40000800000 */
[----:B------:R-:W-:Y:S02]  /*1240*/  SEL R6, R3, RZ, P2 ;  /* 0x000000ff03067207 */ /* 0x000fe40001000000 */
[----:B------:R-:W-:-:S02]  /*1250*/  SEL R5, R2, RZ, P3 ;  /* 0x000000ff02057207 */ /* 0x000fc40001800000 */
[----:B------:R-:W-:Y:S01]  /*1260*/  SEL R4, R42, RZ, P4 ;  /* 0x000000ff2a047207 */ /* 0x000fe20002000000 */
[----:B0-----:R-:W-:Y:S06]  /*1270*/  @P0 EXIT ;  /* 0x000000000000094d */ /* 0x001fec0003800000 */
[----:B------:R-:W-:Y:S01]  /*1280*/  STG.E.128 desc[UR4][R38.64+0x800], R4 ;  /* 0x0008000426007986 */ /* 0x000fe2000c101d04 */
[----:B------:R-:W-:Y:S05]  /*1290*/  EXIT ;  /* 0x000000000000794d */ /* 0x000fea0003800000 */
.L_x_0:
[----:B------:R-:W-:-:S00]  /*12a0*/  BRA `(.L_x_0) ;  /* 0xfffffffc00fc7947 */ /* 0x000fc0000383ffff */
[----:B------:R-:W-:-:S00]  /*12b0*/  NOP ;  /* 0x0000000000007918 */ /* 0x000fc00000000000 */
        /* <DEDUP_REMOVED lines=12> */
.L_x_1:


//--------------------- .nv.global.init           --------------------------
	.section	.nv.global.init,"aw",@progbits
.nv.global.init:
	.type		_$_str,@object
	.size		_$_str,(_$_str_$_2 - _$_str)
_$_str:
        /*0000*/ 	.byte	0x5f, 0x5f, 0x43, 0x55, 0x44, 0x41, 0x5f, 0x46, 0x54, 0x5a, 0x00
	.type		_$_str_$_2,@object
	.size		_$_str_$_2,(.L_1 - _$_str_$_2)
_$_str_$_2:
        /*000b*/ 	.byte	0x5f, 0x5f, 0x43, 0x55, 0x44, 0x41, 0x5f, 0x50, 0x52, 0x45, 0x43, 0x5f, 0x53, 0x51, 0x52, 0x54
        /*001b*/ 	.byte	0x00
.L_1:


//--------------------- .nv.constant0.triton_poi_fused__native_batch_norm_legit_no_training_convolution_relu_1 --------------------------
	.section	.nv.constant0.triton_poi_fused__native_batch_norm_legit_no_training_convolution_relu_1,"a",@progbits
	.sectionflags	@""
	.align	4
.nv.constant0.triton_poi_fused__native_batch_norm_legit_no_training_convolution_relu_1:
	.zero		588
